//
// Generated by NVIDIA NVVM Compiler
//
// Compiler Build ID: CL-36424714
// Cuda compilation tools, release 13.0, V13.0.88
// Based on NVVM 20.0.0
//

.version 9.0
.target sm_100
.address_size 64

	// .globl	_Z8Kernel00iiiPfS_S_
// _ZZ8Kernel00iiiPfS_S_E2sA has been demoted
// _ZZ8Kernel00iiiPfS_S_E2sB has been demoted

.visible .entry _Z8Kernel00iiiPfS_S_(
	.param .u32 _Z8Kernel00iiiPfS_S__param_0,
	.param .u32 _Z8Kernel00iiiPfS_S__param_1,
	.param .u32 _Z8Kernel00iiiPfS_S__param_2,
	.param .u64 .ptr .align 1 _Z8Kernel00iiiPfS_S__param_3,
	.param .u64 .ptr .align 1 _Z8Kernel00iiiPfS_S__param_4,
	.param .u64 .ptr .align 1 _Z8Kernel00iiiPfS_S__param_5
)
{
	.reg .pred 	%p<17>;
	.reg .b32 	%r<47>;
	.reg .b32 	%f<113>;
	.reg .b64 	%rd<13>;
	// demoted variable
	.shared .align 4 .b8 _ZZ8Kernel00iiiPfS_S_E2sA[4096];
	// demoted variable
	.shared .align 4 .b8 _ZZ8Kernel00iiiPfS_S_E2sB[4096];
	ld.param.u32 	%r24, [_Z8Kernel00iiiPfS_S__param_0];
	ld.param.u32 	%r25, [_Z8Kernel00iiiPfS_S__param_1];
	ld.param.u32 	%r26, [_Z8Kernel00iiiPfS_S__param_2];
	ld.param.u64 	%rd3, [_Z8Kernel00iiiPfS_S__param_3];
	ld.param.u64 	%rd4, [_Z8Kernel00iiiPfS_S__param_4];
	ld.param.u64 	%rd5, [_Z8Kernel00iiiPfS_S__param_5];
	mov.u32 	%r27, %ctaid.y;
	mov.u32 	%r28, %ntid.y;
	mov.u32 	%r44, %tid.y;
	mad.lo.s32 	%r2, %r27, %r28, %r44;
	mov.u32 	%r29, %ctaid.x;
	mov.u32 	%r30, %ntid.x;
	mov.u32 	%r42, %tid.x;
	mad.lo.s32 	%r4, %r29, %r30, %r42;
	shr.s32 	%r31, %r25, 31;
	shr.u32 	%r32, %r31, 27;
	add.s32 	%r33, %r25, %r32;
	shr.s32 	%r34, %r33, 5;
	and.b32  	%r35, %r25, 31;
	setp.ne.s32 	%p2, %r35, 0;
	selp.u32 	%r36, 1, 0, %p2;
	add.s32 	%r5, %r34, %r36;
	setp.lt.s32 	%p3, %r5, 1;
	mov.f32 	%f111, 0f00000000;
	@%p3 bra 	$L__BB0_9;
	setp.lt.s32 	%p4, %r2, %r24;
	shl.b32 	%r37, %r44, 7;
	mov.u32 	%r38, _ZZ8Kernel00iiiPfS_S_E2sA;
	add.s32 	%r6, %r38, %r37;
	shl.b32 	%r39, %r42, 2;
	add.s32 	%r7, %r6, %r39;
	setp.lt.s32 	%p5, %r4, %r26;
	mov.u32 	%r40, _ZZ8Kernel00iiiPfS_S_E2sB;
	add.s32 	%r9, %r40, %r39;
	add.s32 	%r8, %r9, %r37;
	and.pred  	%p1, %p4, %p5;
	neg.s32 	%r46, %r5;
	mad.lo.s32 	%r45, %r44, %r26, %r4;
	shl.b32 	%r12, %r26, 5;
	mad.lo.s32 	%r43, %r25, %r2, %r42;
	cvta.to.global.u64 	%rd1, %rd3;
	cvta.to.global.u64 	%rd2, %rd4;
	mov.f32 	%f111, 0f00000000;
	not.pred 	%p12, %p1;
$L__BB0_2:
	setp.ge.s32 	%p6, %r2, %r24;
	setp.ge.u32 	%p7, %r42, %r25;
	mov.f32 	%f109, 0f00000000;
	or.pred  	%p8, %p6, %p7;
	@%p8 bra 	$L__BB0_4;
	mul.wide.u32 	%rd6, %r43, 4;
	add.s64 	%rd7, %rd1, %rd6;
	ld.global.f32 	%f109, [%rd7];
$L__BB0_4:
	setp.ge.s32 	%p9, %r4, %r26;
	st.shared.f32 	[%r7], %f109;
	setp.ge.u32 	%p10, %r44, %r25;
	mov.f32 	%f110, 0f00000000;
	or.pred  	%p11, %p9, %p10;
	@%p11 bra 	$L__BB0_6;
	mul.wide.u32 	%rd8, %r45, 4;
	add.s64 	%rd9, %rd2, %rd8;
	ld.global.f32 	%f110, [%rd9];
$L__BB0_6:
	st.shared.f32 	[%r8], %f110;
	bar.sync 	0;
	@%p12 bra 	$L__BB0_8;
	ld.shared.f32 	%f13, [%r6];
	ld.shared.f32 	%f14, [%r9];
	fma.rn.f32 	%f15, %f13, %f14, %f111;
	ld.shared.f32 	%f16, [%r6+4];
	ld.shared.f32 	%f17, [%r9+128];
	fma.rn.f32 	%f18, %f16, %f17, %f15;
	ld.shared.f32 	%f19, [%r6+8];
	ld.shared.f32 	%f20, [%r9+256];
	fma.rn.f32 	%f21, %f19, %f20, %f18;
	ld.shared.f32 	%f22, [%r6+12];
	ld.shared.f32 	%f23, [%r9+384];
	fma.rn.f32 	%f24, %f22, %f23, %f21;
	ld.shared.f32 	%f25, [%r6+16];
	ld.shared.f32 	%f26, [%r9+512];
	fma.rn.f32 	%f27, %f25, %f26, %f24;
	ld.shared.f32 	%f28, [%r6+20];
	ld.shared.f32 	%f29, [%r9+640];
	fma.rn.f32 	%f30, %f28, %f29, %f27;
	ld.shared.f32 	%f31, [%r6+24];
	ld.shared.f32 	%f32, [%r9+768];
	fma.rn.f32 	%f33, %f31, %f32, %f30;
	ld.shared.f32 	%f34, [%r6+28];
	ld.shared.f32 	%f35, [%r9+896];
	fma.rn.f32 	%f36, %f34, %f35, %f33;
	ld.shared.f32 	%f37, [%r6+32];
	ld.shared.f32 	%f38, [%r9+1024];
	fma.rn.f32 	%f39, %f37, %f38, %f36;
	ld.shared.f32 	%f40, [%r6+36];
	ld.shared.f32 	%f41, [%r9+1152];
	fma.rn.f32 	%f42, %f40, %f41, %f39;
	ld.shared.f32 	%f43, [%r6+40];
	ld.shared.f32 	%f44, [%r9+1280];
	fma.rn.f32 	%f45, %f43, %f44, %f42;
	ld.shared.f32 	%f46, [%r6+44];
	ld.shared.f32 	%f47, [%r9+1408];
	fma.rn.f32 	%f48, %f46, %f47, %f45;
	ld.shared.f32 	%f49, [%r6+48];
	ld.shared.f32 	%f50, [%r9+1536];
	fma.rn.f32 	%f51, %f49, %f50, %f48;
	ld.shared.f32 	%f52, [%r6+52];
	ld.shared.f32 	%f53, [%r9+1664];
	fma.rn.f32 	%f54, %f52, %f53, %f51;
	ld.shared.f32 	%f55, [%r6+56];
	ld.shared.f32 	%f56, [%r9+1792];
	fma.rn.f32 	%f57, %f55, %f56, %f54;
	ld.shared.f32 	%f58, [%r6+60];
	ld.shared.f32 	%f59, [%r9+1920];
	fma.rn.f32 	%f60, %f58, %f59, %f57;
	ld.shared.f32 	%f61, [%r6+64];
	ld.shared.f32 	%f62, [%r9+2048];
	fma.rn.f32 	%f63, %f61, %f62, %f60;
	ld.shared.f32 	%f64, [%r6+68];
	ld.shared.f32 	%f65, [%r9+2176];
	fma.rn.f32 	%f66, %f64, %f65, %f63;
	ld.shared.f32 	%f67, [%r6+72];
	ld.shared.f32 	%f68, [%r9+2304];
	fma.rn.f32 	%f69, %f67, %f68, %f66;
	ld.shared.f32 	%f70, [%r6+76];
	ld.shared.f32 	%f71, [%r9+2432];
	fma.rn.f32 	%f72, %f70, %f71, %f69;
	ld.shared.f32 	%f73, [%r6+80];
	ld.shared.f32 	%f74, [%r9+2560];
	fma.rn.f32 	%f75, %f73, %f74, %f72;
	ld.shared.f32 	%f76, [%r6+84];
	ld.shared.f32 	%f77, [%r9+2688];
	fma.rn.f32 	%f78, %f76, %f77, %f75;
	ld.shared.f32 	%f79, [%r6+88];
	ld.shared.f32 	%f80, [%r9+2816];
	fma.rn.f32 	%f81, %f79, %f80, %f78;
	ld.shared.f32 	%f82, [%r6+92];
	ld.shared.f32 	%f83, [%r9+2944];
	fma.rn.f32 	%f84, %f82, %f83, %f81;
	ld.shared.f32 	%f85, [%r6+96];
	ld.shared.f32 	%f86, [%r9+3072];
	fma.rn.f32 	%f87, %f85, %f86, %f84;
	ld.shared.f32 	%f88, [%r6+100];
	ld.shared.f32 	%f89, [%r9+3200];
	fma.rn.f32 	%f90, %f88, %f89, %f87;
	ld.shared.f32 	%f91, [%r6+104];
	ld.shared.f32 	%f92, [%r9+3328];
	fma.rn.f32 	%f93, %f91, %f92, %f90;
	ld.shared.f32 	%f94, [%r6+108];
	ld.shared.f32 	%f95, [%r9+3456];
	fma.rn.f32 	%f96, %f94, %f95, %f93;
	ld.shared.f32 	%f97, [%r6+112];
	ld.shared.f32 	%f98, [%r9+3584];
	fma.rn.f32 	%f99, %f97, %f98, %f96;
	ld.shared.f32 	%f100, [%r6+116];
	ld.shared.f32 	%f101, [%r9+3712];
	fma.rn.f32 	%f102, %f100, %f101, %f99;
	ld.shared.f32 	%f103, [%r6+120];
	ld.shared.f32 	%f104, [%r9+3840];
	fma.rn.f32 	%f105, %f103, %f104, %f102;
	ld.shared.f32 	%f106, [%r6+124];
	ld.shared.f32 	%f107, [%r9+3968];
	fma.rn.f32 	%f111, %f106, %f107, %f105;
$L__BB0_8:
	bar.sync 	0;
	add.s32 	%r46, %r46, 1;
	setp.ne.s32 	%p13, %r46, 0;
	add.s32 	%r45, %r45, %r12;
	add.s32 	%r44, %r44, 32;
	add.s32 	%r43, %r43, 32;
	add.s32 	%r42, %r42, 32;
	@%p13 bra 	$L__BB0_2;
$L__BB0_9:
	setp.ge.s32 	%p14, %r4, %r26;
	setp.ge.s32 	%p15, %r2, %r24;
	or.pred  	%p16, %p14, %p15;
	@%p16 bra 	$L__BB0_11;
	mad.lo.s32 	%r41, %r26, %r2, %r4;
	cvta.to.global.u64 	%rd10, %rd5;
	mul.wide.s32 	%rd11, %r41, 4;
	add.s64 	%rd12, %rd10, %rd11;
	st.global.f32 	[%rd12], %f111;
$L__BB0_11:
	ret;

}


// ===== COMPILED SASS (sm_100) =====

	.target	sm_100

	.elftype	@"ET_EXEC"


//--------------------- .note.nv.tkinfo           --------------------------
	.section	.note.nv.tkinfo,"",@"SHT_NOTE"
	.sectionflags	@"SHF_NOTE_NV_TKINFO"
	.tkinfo
        /*0018*/ 	.word	0x00000002
        /*0030*/ 	.string	""
        /*0030*/ 	.string	"ptxas"
        /*0030*/ 	.string	"Cuda compilation tools, release 13.0, V13.0.88"
        /*0030*/ 	.string	"Build cuda_13.0.r13.0/compiler.36424714_0"
        /*0030*/ 	.string	"-arch sm_100 -m 64 "



//--------------------- .note.nv.cuinfo           --------------------------
	.section	.note.nv.cuinfo,"",@"SHT_NOTE"
	.sectionflags	@"SHF_NOTE_NV_CUINFO"
        /*0018*/ 	.short	0x0002
        /*001a*/ 	.short	0x0064
        /*001c*/ 	.short	0x0082
	.zero		2


//--------------------- .nv.info                  --------------------------
	.section	.nv.info,"",@"SHT_CUDA_INFO"
	.align	4


	//----- nvinfo : EIATTR_REGCOUNT
	.align		4
        /*0000*/ 	.byte	0x04, 0x2f
        /*0002*/ 	.short	(.L_1 - .L_0)
	.align		4
.L_0:
        /*0004*/ 	.word	index@(_Z8Kernel00iiiPfS_S_)
        /*0008*/ 	.word	0x0000001e


	//----- nvinfo : EIATTR_FRAME_SIZE
	.align		4
.L_1:
        /*000c*/ 	.byte	0x04, 0x11
        /*000e*/ 	.short	(.L_3 - .L_2)
	.align		4
.L_2:
        /*0010*/ 	.word	index@(_Z8Kernel00iiiPfS_S_)
        /*0014*/ 	.word	0x00000000


	//----- nvinfo : EIATTR_MIN_STACK_SIZE
	.align		4
.L_3:
        /*0018*/ 	.byte	0x04, 0x12
        /*001a*/ 	.short	(.L_5 - .L_4)
	.align		4
.L_4:
        /*001c*/ 	.word	index@(_Z8Kernel00iiiPfS_S_)
        /*0020*/ 	.word	0x00000000
.L_5:


//--------------------- .nv.compat                --------------------------
	.section	.nv.compat,"",@"SHT_CUDA_COMPAT_INFO"
	.align	4
        /*0000*/ 	.byte	0x02, 0x09, 0x00, 0x00, 0x02, 0x02, 0x01, 0x00, 0x02, 0x05, 0x05, 0x00, 0x03, 0x07, 0x01, 0x01
        /*0010*/ 	.byte	0x02, 0x03, 0x00, 0x00, 0x02, 0x06, 0x01, 0x00, 0x04, 0x0b, 0x08, 0x00, 0x09, 0x00, 0x00, 0x00
        /*0020*/ 	.byte	0x00, 0x00, 0x00, 0x00


//--------------------- .nv.info._Z8Kernel00iiiPfS_S_ --------------------------
	.section	.nv.info._Z8Kernel00iiiPfS_S_,"",@"SHT_CUDA_INFO"
	.sectionflags	@""
	.align	4


	//----- nvinfo : EIATTR_CUDA_API_VERSION
	.align		4
        /*0000*/ 	.byte	0x04, 0x37
        /*0002*/ 	.short	(.L_7 - .L_6)
.L_6:
        /*0004*/ 	.word	0x00000082


	//----- nvinfo : EIATTR_KPARAM_INFO
	.align		4
.L_7:
        /*0008*/ 	.byte	0x04, 0x17
        /*000a*/ 	.short	(.L_9 - .L_8)
.L_8:
        /*000c*/ 	.word	0x00000000
        /*0010*/ 	.short	0x0005
        /*0012*/ 	.short	0x0020
        /*0014*/ 	.byte	0x00, 0xf5, 0x21, 0x00


	//----- nvinfo : EIATTR_KPARAM_INFO
	.align		4
.L_9:
        /*0018*/ 	.byte	0x04, 0x17
        /*001a*/ 	.short	(.L_11 - .L_10)
.L_10:
        /*001c*/ 	.word	0x00000000
        /*0020*/ 	.short	0x0004
        /*0022*/ 	.short	0x0018
        /*0024*/ 	.byte	0x00, 0xf5, 0x21, 0x00


	//----- nvinfo : EIATTR_KPARAM_INFO
	.align		4
.L_11:
        /*0028*/ 	.byte	0x04, 0x17
        /*002a*/ 	.short	(.L_13 - .L_12)
.L_12:
        /*002c*/ 	.word	0x00000000
        /*0030*/ 	.short	0x0003
        /*0032*/ 	.short	0x0010
        /*0034*/ 	.byte	0x00, 0xf5, 0x21, 0x00


	//----- nvinfo : EIATTR_KPARAM_INFO
	.align		4
.L_13:
        /*0038*/ 	.byte	0x04, 0x17
        /*003a*/ 	.short	(.L_15 - .L_14)
.L_14:
        /*003c*/ 	.word	0x00000000
        /*0040*/ 	.short	0x0002
        /*0042*/ 	.short	0x0008
        /*0044*/ 	.byte	0x00, 0xf0, 0x11, 0x00


	//----- nvinfo : EIATTR_KPARAM_INFO
	.align		4
.L_15:
        /*0048*/ 	.byte	0x04, 0x17
        /*004a*/ 	.short	(.L_17 - .L_16)
.L_16:
        /*004c*/ 	.word	0x00000000
        /*0050*/ 	.short	0x0001
        /*0052*/ 	.short	0x0004
        /*0054*/ 	.byte	0x00, 0xf0, 0x11, 0x00


	//----- nvinfo : EIATTR_KPARAM_INFO
	.align		4
.L_17:
        /*0058*/ 	.byte	0x04, 0x17
        /*005a*/ 	.short	(.L_19 - .L_18)
.L_18:
        /*005c*/ 	.word	0x00000000
        /*0060*/ 	.short	0x0000
        /*0062*/ 	.short	0x0000
        /*0064*/ 	.byte	0x00, 0xf0, 0x11, 0x00


	//----- nvinfo : EIATTR_SPARSE_MMA_MASK
	.align		4
.L_19:
        /*0068*/ 	.byte	0x03, 0x50
        /*006a*/ 	.short	0x0000


	//----- nvinfo : EIATTR_MAXREG_COUNT
	.align		4
        /*006c*/ 	.byte	0x03, 0x1b
        /*006e*/ 	.short	0x00ff


	//----- nvinfo : EIATTR_NUM_BARRIERS
	.align		4
        /*0070*/ 	.byte	0x02, 0x4c
        /*0072*/ 	.byte	0x01
	.zero		1


	//----- nvinfo : EIATTR_MERCURY_ISA_VERSION
	.align		4
        /*0074*/ 	.byte	0x03, 0x5f
        /*0076*/ 	.short	0x0101


	//----- nvinfo : EIATTR_VRC_CTA_INIT_COUNT
	.align		4
        /*0078*/ 	.byte	0x02, 0x4a
	.zero		1
	.zero		1


	//----- nvinfo : EIATTR_EXIT_INSTR_OFFSETS
	.align		4
        /*007c*/ 	.byte	0x04, 0x1c
        /*007e*/ 	.short	(.L_21 - .L_20)


	//   ....[0]....
.L_20:
        /*0080*/ 	.word	0x000008d0


	//   ....[1]....
        /*0084*/ 	.word	0x00000920


	//----- nvinfo : EIATTR_CRS_STACK_SIZE
	.align		4
.L_21:
        /*0088*/ 	.byte	0x04, 0x1e
        /*008a*/ 	.short	(.L_23 - .L_22)
.L_22:
        /*008c*/ 	.word	0x00000000


	//----- nvinfo : EIATTR_CBANK_PARAM_SIZE
	.align		4
.L_23:
        /*0090*/ 	.byte	0x03, 0x19
        /*0092*/ 	.short	0x0028


	//----- nvinfo : EIATTR_PARAM_CBANK
	.align		4
        /*0094*/ 	.byte	0x04, 0x0a
        /*0096*/ 	.short	(.L_25 - .L_24)
	.align		4
.L_24:
        /*0098*/ 	.word	index@(.nv.constant0._Z8Kernel00iiiPfS_S_)
        /*009c*/ 	.short	0x0380
        /*009e*/ 	.short	0x0028


	//----- nvinfo : EIATTR_SW_WAR
	.align		4
.L_25:
        /*00a0*/ 	.byte	0x04, 0x36
        /*00a2*/ 	.short	(.L_27 - .L_26)
.L_26:
        /*00a4*/ 	.word	0x00000008
.L_27:


//--------------------- .nv.callgraph             --------------------------
	.section	.nv.callgraph,"",@"SHT_CUDA_CALLGRAPH"
	.align	4
	.sectionentsize	8
	.align		4
        /*0000*/ 	.word	0x00000000
	.align		4
        /*0004*/ 	.word	0xffffffff
	.align		4
        /*0008*/ 	.word	0x00000000
	.align		4
        /*000c*/ 	.word	0xfffffffe
	.align		4
        /*0010*/ 	.word	0x00000000
	.align		4
        /*0014*/ 	.word	0xfffffffd
	.align		4
        /*0018*/ 	.word	0x00000000
	.align		4
        /*001c*/ 	.word	0xfffffffc


//--------------------- .text._Z8Kernel00iiiPfS_S_ --------------------------
	.section	.text._Z8Kernel00iiiPfS_S_,"ax",@progbits
	.align	128
        .global         _Z8Kernel00iiiPfS_S_
        .type           _Z8Kernel00iiiPfS_S_,@function
        .size           _Z8Kernel00iiiPfS_S_,(.L_x_5 - _Z8Kernel00iiiPfS_S_)
        .other          _Z8Kernel00iiiPfS_S_,@"STO_CUDA_ENTRY STV_DEFAULT"
_Z8Kernel00iiiPfS_S_:
.text._Z8Kernel00iiiPfS_S_:
[----:B------:R-:W-:Y:S01]  /*0000*/  LDC R1, c[0x0][0x37c] ;  /* 0x0000df00ff017b82 */ /* 0x000fe20000000800 */
[----:B------:R-:W0:Y:S01]  /*0010*/  LDCU UR10, c[0x0][0x384] ;  /* 0x00007080ff0a77ac */ /* 0x000e220008000800 */
[----:B------:R-:W1:Y:S06]  /*0020*/  S2R R18, SR_TID.Y ;  /* 0x0000000000127919 */ /* 0x000e6c0000002200 */
[----:B------:R-:W1:Y:S01]  /*0030*/  LDC R19, c[0x0][0x364] ;  /* 0x0000d900ff137b82 */ /* 0x000e620000000800 */
[----:B------:R-:W-:Y:S01]  /*0040*/  HFMA2 R21, -RZ, RZ, 0, 0 ;  /* 0x00000000ff157431 */ /* 0x000fe200000001ff */
[----:B------:R-:W2:Y:S01]  /*0050*/  LDCU.64 UR8, c[0x0][0x358] ;  /* 0x00006b00ff0877ac */ /* 0x000ea20008000a00 */
[----:B------:R-:W3:Y:S05]  /*0060*/  S2R R16, SR_TID.X ;  /* 0x0000000000107919 */ /* 0x000eea0000002100 */
[----:B------:R-:W1:Y:S01]  /*0070*/  S2UR UR6, SR_CTAID.Y ;  /* 0x00000000000679c3 */ /* 0x000e620000002600 */
[----:B0-----:R-:W-:-:S07]  /*0080*/  USHF.R.S32.HI UR4, URZ, 0x1f, UR10 ;  /* 0x0000001fff047899 */ /* 0x001fce000801140a */
[----:B------:R-:W3:Y:S01]  /*0090*/  S2UR UR7, SR_CTAID.X ;  /* 0x00000000000779c3 */ /* 0x000ee20000002500 */
[----:B------:R-:W-:Y:S02]  /*00a0*/  ULOP3.LUT UP0, URZ, UR10, 0x1f, URZ, 0xc0, !UPT ;  /* 0x0000001f0aff7892 */ /* 0x000fe4000f80c0ff */
[----:B------:R-:W-:-:S04]  /*00b0*/  ULEA.HI UR4, UR4, UR10, URZ, 0x5 ;  /* 0x0000000a04047291 */ /* 0x000fc8000f8f28ff */
[----:B------:R-:W-:Y:S01]  /*00c0*/  USHF.R.S32.HI UR5, URZ, 0x5, UR4 ;  /* 0x00000005ff057899 */ /* 0x000fe20008011404 */
[----:B------:R-:W3:Y:S01]  /*00d0*/  LDC R17, c[0x0][0x360] ;  /* 0x0000d800ff117b82 */ /* 0x000ee20000000800 */
[----:B------:R-:W-:-:S03]  /*00e0*/  ULEA.HI.SX32 UR4, UR4, 0x1, 0x1b ;  /* 0x0000000104047891 */ /* 0x000fc6000f8fdaff */
[----:B------:R-:W-:Y:S01]  /*00f0*/  @!UP0 UIADD3 UR4, UPT, UPT, UR5, URZ, URZ ;  /* 0x000000ff05048290 */ /* 0x000fe2000fffe0ff */
[----:B-1----:R-:W-:-:S03]  /*0100*/  IMAD R19, R19, UR6, R18 ;  /* 0x0000000613137c24 */ /* 0x002fc6000f8e0212 */
[----:B------:R-:W-:Y:S01]  /*0110*/  UISETP.GE.AND UP0, UPT, UR4, 0x1, UPT ;  /* 0x000000010400788c */ /* 0x000fe2000bf06270 */
[----:B---3--:R-:W-:-:S08]  /*0120*/  IMAD R17, R17, UR7, R16 ;  /* 0x0000000711117c24 */ /* 0x008fd0000f8e0210 */
[----:B--2---:R-:W-:Y:S05]  /*0130*/  BRA.U !UP0, `(.L_x_0) ;  /* 0x0000000508d47547 */ /* 0x004fea000b800000 */
[----:B------:R-:W0:Y:S01]  /*0140*/  S2UR UR7, SR_CgaCtaId ;  /* 0x00000000000779c3 */ /* 0x000e220000008800 */
[----:B------:R-:W1:Y:S01]  /*0150*/  LDCU UR11, c[0x0][0x388] ;  /* 0x00007100ff0b77ac */ /* 0x000e620008000800 */
[----:B------:R-:W-:Y:S01]  /*0160*/  MOV R21, RZ ;  /* 0x000000ff00157202 */ /* 0x000fe20000000f00 */
[----:B------:R-:W-:Y:S01]  /*0170*/  IMAD R6, R19, UR10, R16 ;  /* 0x0000000a13067c24 */ /* 0x000fe2000f8e0210 */
[----:B------:R-:W2:Y:S04]  /*0180*/  LDCU UR12, c[0x0][0x380] ;  /* 0x00007000ff0c77ac */ /* 0x000ea80008000800 */
[----:B------:R-:W3:Y:S01]  /*0190*/  LDC R2, c[0x0][0x388] ;  /* 0x0000e200ff027b82 */ /* 0x000ee20000000800 */
[----:B------:R-:W-:Y:S01]  /*01a0*/  UMOV UR5, 0x400 ;  /* 0x0000040000057882 */ /* 0x000fe20000000000 */
[----:B------:R-:W4:Y:S01]  /*01b0*/  LDCU.64 UR14, c[0x0][0x380] ;  /* 0x00007000ff0e77ac */ /* 0x000f220008000a00 */
[----:B------:R-:W-:-:S02]  /*01c0*/  UIADD3 UR6, UPT, UPT, UR5, 0x1000, URZ ;  /* 0x0000100005067890 */ /* 0x000fc4000fffe0ff */
[----:B------:R-:W-:Y:S01]  /*01d0*/  UIADD3 UR4, UPT, UPT, -UR4, URZ, URZ ;  /* 0x000000ff04047290 */ /* 0x000fe2000fffe1ff */
[----:B-1----:R-:W-:Y:S01]  /*01e0*/  ISETP.GE.AND P0, PT, R17, UR11, PT ;  /* 0x0000000b11007c0c */ /* 0x002fe2000bf06270 */
[----:B------:R-:W-:-:S03]  /*01f0*/  IMAD R7, R18, UR11, R17 ;  /* 0x0000000b12077c24 */ /* 0x000fc6000f8e0211 */
[----:B--2---:R-:W-:Y:S01]  /*0200*/  ISETP.LT.AND P0, PT, R19, UR12, !P0 ;  /* 0x0000000c13007c0c */ /* 0x004fe2000c701270 */
[----:B0-----:R-:W-:Y:S02]  /*0210*/  ULEA UR5, UR7, UR5, 0x18 ;  /* 0x0000000507057291 */ /* 0x001fe4000f8ec0ff */
[----:B------:R-:W-:-:S04]  /*0220*/  ULEA UR6, UR7, UR6, 0x18 ;  /* 0x0000000607067291 */ /* 0x000fc8000f8ec0ff */
[----:B------:R-:W-:Y:S02]  /*0230*/  LEA R5, R18, UR5, 0x7 ;  /* 0x0000000512057c11 */ /* 0x000fe4000f8e38ff */
[C---:B------:R-:W-:Y:S02]  /*0240*/  LEA R3, R16.reuse, UR6, 0x2 ;  /* 0x0000000610037c11 */ /* 0x040fe4000f8e10ff */
[----:B------:R-:W-:Y:S02]  /*0250*/  LEA R4, R16, R5, 0x2 ;  /* 0x0000000510047211 */ /* 0x000fe400078e10ff */
[----:B----4-:R-:W-:-:S07]  /*0260*/  LEA R0, R18, R3, 0x7 ;  /* 0x0000000312007211 */ /* 0x010fce00078e38ff */
.L_x_3:
[----:B------:R-:W-:Y:S01]  /*0270*/  ISETP.GE.U32.AND P2, PT, R16, UR15, PT ;  /* 0x0000000f10007c0c */ /* 0x000fe2000bf46070 */
[----:B0-----:R-:W-:Y:S01]  /*0280*/  HFMA2 R15, -RZ, RZ, 0, 0 ;  /* 0x00000000ff0f7431 */ /* 0x001fe200000001ff */
[----:B------:R-:W-:Y:S02]  /*0290*/  ISETP.GE.U32.AND P1, PT, R18, UR15, PT ;  /* 0x0000000f12007c0c */ /* 0x000fe4000bf26070 */
[----:B------:R-:W-:Y:S02]  /*02a0*/  ISETP.GE.OR P2, PT, R19, UR14, P2 ;  /* 0x0000000e13007c0c */ /* 0x000fe40009746670 */
[----:B---3--:R-:W-:Y:S02]  /*02b0*/  ISETP.GE.OR P1, PT, R17, R2, P1 ;  /* 0x000000021100720c */ /* 0x008fe40000f26670 */
[----:B------:R-:W-:-:S09]  /*02c0*/  MOV R13, RZ ;  /* 0x000000ff000d7202 */ /* 0x000fd20000000f00 */
[----:B------:R-:W0:Y:S08]  /*02d0*/  @!P2 LDC.64 R10, c[0x0][0x390] ;  /* 0x0000e400ff0aab82 */ /* 0x000e300000000a00 */
[----:B------:R-:W1:Y:S01]  /*02e0*/  @!P1 LDC.64 R8, c[0x0][0x398] ;  /* 0x0000e600ff089b82 */ /* 0x000e620000000a00 */
[----:B0-----:R-:W-:-:S05]  /*02f0*/  @!P2 IMAD.WIDE.U32 R10, R6, 0x4, R10 ;  /* 0x00000004060aa825 */ /* 0x001fca00078e000a */
[----:B------:R-:W2:Y:S01]  /*0300*/  @!P2 LDG.E R13, desc[UR8][R10.64] ;  /* 0x000000080a0da981 */ /* 0x000ea2000c1e1900 */
[----:B-1----:R-:W-:-:S05]  /*0310*/  @!P1 IMAD.WIDE.U32 R8, R7, 0x4, R8 ;  /* 0x0000000407089825 */ /* 0x002fca00078e0008 */
[----:B------:R-:W3:Y:S01]  /*0320*/  @!P1 LDG.E R15, desc[UR8][R8.64] ;  /* 0x00000008080f9981 */ /* 0x000ee2000c1e1900 */
[----:B------:R-:W-:Y:S03]  /*0330*/  BSSY.RECONVERGENT B0, `(.L_x_1) ;  /* 0x000004d000007945 */ /* 0x000fe60003800200 */
[----:B--2---:R0:W-:Y:S04]  /*0340*/  STS [R4], R13 ;  /* 0x0000000d04007388 */ /* 0x0041e80000000800 */
[----:B---3--:R0:W-:Y:S01]  /*0350*/  STS [R0], R15 ;  /* 0x0000000f00007388 */ /* 0x0081e20000000800 */
[----:B------:R-:W-:Y:S06]  /*0360*/  BAR.SYNC.DEFER_BLOCKING 0x0 ;  /* 0x0000000000007b1d */ /* 0x000fec0000010000 */
[----:B------:R-:W-:Y:S05]  /*0370*/  @!P0 BRA `(.L_x_2) ;  /* 0x0000000400208947 */ /* 0x000fea0003800000 */
[----:B------:R-:W-:Y:S04]  /*0380*/  LDS R24, [R3] ;  /* 0x0000000003187984 */ /* 0x000fe80000000800 */
[----:B0-----:R-:W0:Y:S04]  /*0390*/  LDS.128 R12, [R5] ;  /* 0x00000000050c7984 */ /* 0x001e280000000c00 */
[----:B------:R-:W1:Y:S04]  /*03a0*/  LDS R27, [R3+0x80] ;  /* 0x00008000031b7984 */ /* 0x000e680000000800 */
[----:B------:R-:W2:Y:S04]  /*03b0*/  LDS R23, [R3+0x100] ;  /* 0x0001000003177984 */ /* 0x000ea80000000800 */
[----:B------:R-:W3:Y:S04]  /*03c0*/  LDS R22, [R3+0x180] ;  /* 0x0001800003167984 */ /* 0x000ee80000000800 */
[----:B------:R-:W-:Y:S04]  /*03d0*/  LDS R25, [R3+0x200] ;  /* 0x0002000003197984 */ /* 0x000fe80000000800 */
[----:B------:R-:W4:Y:S04]  /*03e0*/  LDS.128 R8, [R5+0x10] ;  /* 0x0000100005087984 */ /* 0x000f280000000c00 */
[----:B------:R-:W5:Y:S04]  /*03f0*/  LDS R20, [R3+0x280] ;  /* 0x0002800003147984 */ /* 0x000f680000000800 */
[----:B------:R-:W-:Y:S01]  /*0400*/  LDS R26, [R3+0x580] ;  /* 0x00058000031a7984 */ /* 0x000fe20000000800 */
[----:B0-----:R-:W-:-:S03]  /*0410*/  FFMA R12, R12, R24, R21 ;  /* 0x000000180c0c7223 */ /* 0x001fc60000000015 */
[----:B------:R-:W0:Y:S01]  /*0420*/  LDS R21, [R3+0x300] ;  /* 0x0003000003157984 */ /* 0x000e220000000800 */
[----:B-1----:R-:W-:-:S03]  /*0430*/  FFMA R12, R27, R13, R12 ;  /* 0x0000000d1b0c7223 */ /* 0x002fc6000000000c */
[----:B------:R-:W1:Y:S01]  /*0440*/  LDS R24, [R3+0x380] ;  /* 0x0003800003187984 */ /* 0x000e620000000800 */
[----:B--2---:R-:W-:-:S04]  /*0450*/  FFMA R23, R23, R14, R12 ;  /* 0x0000000e17177223 */ /* 0x004fc8000000000c */
[----:B---3--:R-:W-:Y:S02]  /*0460*/  FFMA R27, R22, R15, R23 ;  /* 0x0000000f161b7223 */ /* 0x008fe40000000017 */
[----:B------:R-:W-:Y:S04]  /*0470*/  LDS R23, [R3+0x400] ;  /* 0x0004000003177984 */ /* 0x000fe80000000800 */
[----:B------:R-:W2:Y:S01]  /*0480*/  LDS.128 R12, [R5+0x20] ;  /* 0x00002000050c7984 */ /* 0x000ea20000000c00 */
[----:B----4-:R-:W-:-:S03]  /*0490*/  FFMA R27, R8, R25, R27 ;  /* 0x00000019081b7223 */ /* 0x010fc6000000001b */
[----:B------:R-:W3:Y:S01]  /*04a0*/  LDS R22, [R3+0x480] ;  /* 0x0004800003167984 */ /* 0x000ee20000000800 */
[----:B-----5:R-:W-:-:S03]  /*04b0*/  FFMA R20, R20, R9, R27 ;  /* 0x0000000914147223 */ /* 0x020fc6000000001b */
[----:B------:R-:W4:Y:S01]  /*04c0*/  LDS R25, [R3+0x500] ;  /* 0x0005000003197984 */ /* 0x000f220000000800 */
[----:B0-----:R-:W-:-:S03]  /*04d0*/  FFMA R21, R21, R10, R20 ;  /* 0x0000000a15157223 */ /* 0x001fc60000000014 */
[----:B------:R-:W-:Y:S01]  /*04e0*/  LDS R20, [R3+0x680] ;  /* 0x0006800003147984 */ /* 0x000fe20000000800 */
[----:B-1----:R-:W-:-:S03]  /*04f0*/  FFMA R27, R24, R11, R21 ;  /* 0x0000000b181b7223 */ /* 0x002fc60000000015 */
[----:B------:R-:W-:Y:S04]  /*0500*/  LDS R21, [R3+0x600] ;  /* 0x0006000003157984 */ /* 0x000fe80000000800 */
[----:B------:R-:W0:Y:S04]  /*0510*/  LDS.128 R8, [R5+0x30] ;  /* 0x0000300005087984 */ /* 0x000e280000000c00 */
[----:B------:R-:W-:Y:S01]  /*0520*/  LDS R24, [R3+0x780] ;  /* 0x0007800003187984 */ /* 0x000fe20000000800 */
[----:B--2---:R-:W-:-:S03]  /*0530*/  FFMA R27, R12, R23, R27 ;  /* 0x000000170c1b7223 */ /* 0x004fc6000000001b */
[----:B------:R-:W1:Y:S01]  /*0540*/  LDS R23, [R3+0x700] ;  /* 0x0007000003177984 */ /* 0x000e620000000800 */
[----:B---3--:R-:W-:-:S04]  /*0550*/  FFMA R22, R22, R13, R27 ;  /* 0x0000000d16167223 */ /* 0x008fc8000000001b */
[----:B----4-:R-:W-:Y:S02]  /*0560*/  FFMA R25, R25, R14, R22 ;  /* 0x0000000e19197223 */ /* 0x010fe40000000016 */
[----:B------:R-:W-:Y:S02]  /*0570*/  LDS R22, [R3+0x880] ;  /* 0x0008800003167984 */ /* 0x000fe40000000800 */
[----:B------:R-:W-:Y:S02]  /*0580*/  FFMA R27, R26, R15, R25 ;  /* 0x0000000f1a1b7223 */ /* 0x000fe40000000019 */
[----:B------:R-:W-:Y:S04]  /*0590*/  LDS R25, [R3+0x800] ;  /* 0x0008000003197984 */ /* 0x000fe80000000800 */
[----:B------:R-:W2:Y:S04]  /*05a0*/  LDS.128 R12, [R5+0x40] ;  /* 0x00004000050c7984 */ /* 0x000ea80000000c00 */
[----:B------:R-:W-:Y:S01]  /*05b0*/  LDS R26, [R3+0x980] ;  /* 0x00098000031a7984 */ /* 0x000fe20000000800 */
[----:B0-----:R-:W-:-:S03]  /*05c0*/  FFMA R27, R8, R21, R27 ;  /* 0x00000015081b7223 */ /* 0x001fc6000000001b */
[----:B------:R-:W0:Y:S01]  /*05d0*/  LDS R21, [R3+0x900] ;  /* 0x0009000003157984 */ /* 0x000e220000000800 */
[----:B------:R-:W-:-:S04]  /*05e0*/  FFMA R20, R20, R9, R27 ;  /* 0x0000000914147223 */ /* 0x000fc8000000001b */
[----:B-1----:R-:W-:Y:S02]  /*05f0*/  FFMA R23, R23, R10, R20 ;  /* 0x0000000a17177223 */ /* 0x002fe40000000014 */
[----:B------:R-:W-:Y:S02]  /*0600*/  LDS R20, [R3+0xa80] ;  /* 0x000a800003147984 */ /* 0x000fe40000000800 */
[----:B------:R-:W-:Y:S02]  /*0610*/  FFMA R27, R24, R11, R23 ;  /* 0x0000000b181b7223 */ /* 0x000fe40000000017 */
[----:B------:R-:W-:Y:S04]  /*0620*/  LDS R23, [R3+0xa00] ;  /* 0x000a000003177984 */ /* 0x000fe80000000800 */
[----:B------:R-:W1:Y:S04]  /*0630*/  LDS.128 R8, [R5+0x50] ;  /* 0x0000500005087984 */ /* 0x000e680000000c00 */
[----:B------:R-:W-:Y:S01]  /*0640*/  LDS R24, [R3+0xc80] ;  /* 0x000c800003187984 */ /* 0x000fe20000000800 */
[----:B--2---:R-:W-:-:S03]  /*0650*/  FFMA R27, R12, R25, R27 ;  /* 0x000000190c1b7223 */ /* 0x004fc6000000001b */
[----:B------:R-:W2:Y:S01]  /*0660*/  LDS R25, [R3+0xb00] ;  /* 0x000b000003197984 */ /* 0x000ea20000000800 */
[----:B------:R-:W-:-:S03]  /*0670*/  FFMA R12, R22, R13, R27 ;  /* 0x0000000d160c7223 */ /* 0x000fc6000000001b */
[----:B------:R-:W3:Y:S01]  /*0680*/  LDS R22, [R3+0xb80] ;  /* 0x000b800003167984 */ /* 0x000ee20000000800 */
[----:B0-----:R-:W-:-:S04]  /*0690*/  FFMA R21, R21, R14, R12 ;  /* 0x0000000e15157223 */ /* 0x001fc8000000000c */
[----:B------:R-:W-:Y:S02]  /*06a0*/  FFMA R27, R26, R15, R21 ;  /* 0x0000000f1a1b7223 */ /* 0x000fe40000000015 */
[----:B------:R-:W-:Y:S04]  /*06b0*/  LDS R21, [R3+0xc00] ;  /* 0x000c000003157984 */ /* 0x000fe80000000800 */
[----:B------:R-:W0:Y:S01]  /*06c0*/  LDS.128 R12, [R5+0x60] ;  /* 0x00006000050c7984 */ /* 0x000e220000000c00 */
[----:B-1----:R-:W-:-:S04]  /*06d0*/  FFMA R23, R8, R23, R27 ;  /* 0x0000001708177223 */ /* 0x002fc8000000001b */
[----:B------:R-:W-:Y:S02]  /*06e0*/  FFMA R20, R20, R9, R23 ;  /* 0x0000000914147223 */ /* 0x000fe40000000017 */
[----:B------:R-:W1:Y:S02]  /*06f0*/  LDS R23, [R3+0xd00] ;  /* 0x000d000003177984 */ /* 0x000e640000000800 */
[----:B--2---:R-:W-:Y:S02]  /*0700*/  FFMA R25, R25, R10, R20 ;  /* 0x0000000a19197223 */ /* 0x004fe40000000014 */
[----:B------:R-:W2:Y:S02]  /*0710*/  LDS R20, [R3+0xd80] ;  /* 0x000d800003147984 */ /* 0x000ea40000000800 */
[----:B---3--:R-:W-:Y:S02]  /*0720*/  FFMA R27, R22, R11, R25 ;  /* 0x0000000b161b7223 */ /* 0x008fe40000000019 */
[----:B------:R-:W-:Y:S04]  /*0730*/  LDS R25, [R3+0xe00] ;  /* 0x000e000003197984 */ /* 0x000fe80000000800 */
[----:B------:R-:W3:Y:S04]  /*0740*/  LDS.128 R8, [R5+0x70] ;  /* 0x0000700005087984 */ /* 0x000ee80000000c00 */
[----:B------:R-:W4:Y:S01]  /*0750*/  LDS R22, [R3+0xe80] ;  /* 0x000e800003167984 */ /* 0x000f220000000800 */
[----:B0-----:R-:W-:-:S03]  /*0760*/  FFMA R27, R12, R21, R27 ;  /* 0x000000150c1b7223 */ /* 0x001fc6000000001b */
[----:B------:R-:W0:Y:S01]  /*0770*/  LDS R21, [R3+0xf00] ;  /* 0x000f000003157984 */ /* 0x000e220000000800 */
[----:B------:R-:W-:-:S03]  /*0780*/  FFMA R24, R24, R13, R27 ;  /* 0x0000000d18187223 */ /* 0x000fc6000000001b */
[----:B------:R-:W5:Y:S01]  /*0790*/  LDS R12, [R3+0xf80] ;  /* 0x000f8000030c7984 */ /* 0x000f620000000800 */
[----:B-1----:R-:W-:-:S04]  /*07a0*/  FFMA R23, R23, R14, R24 ;  /* 0x0000000e17177223 */ /* 0x002fc80000000018 */
[----:B--2---:R-:W-:-:S04]  /*07b0*/  FFMA R15, R20, R15, R23 ;  /* 0x0000000f140f7223 */ /* 0x004fc80000000017 */
[----:B---3--:R-:W-:-:S04]  /*07c0*/  FFMA R15, R8, R25, R15 ;  /* 0x00000019080f7223 */ /* 0x008fc8000000000f */
[----:B----4-:R-:W-:-:S04]  /*07d0*/  FFMA R22, R22, R9, R15 ;  /* 0x0000000916167223 */ /* 0x010fc8000000000f */
[----:B0-----:R-:W-:-:S04]  /*07e0*/  FFMA R21, R21, R10, R22 ;  /* 0x0000000a15157223 */ /* 0x001fc80000000016 */
[----:B-----5:R-:W-:-:S07]  /*07f0*/  FFMA R21, R12, R11, R21 ;  /* 0x0000000b0c157223 */ /* 0x020fce0000000015 */
.L_x_2:
[----:B------:R-:W-:Y:S05]  /*0800*/  BSYNC.RECONVERGENT B0 ;  /* 0x0000000000007941 */ /* 0x000fea0003800200 */
.L_x_1:
[----:B------:R-:W-:Y:S01]  /*0810*/  BAR.SYNC.DEFER_BLOCKING 0x0 ;  /* 0x0000000000007b1d */ /* 0x000fe20000010000 */
[----:B------:R-:W-:Y:S01]  /*0820*/  UIADD3 UR4, UPT, UPT, UR4, 0x1, URZ ;  /* 0x0000000104047890 */ /* 0x000fe2000fffe0ff */
[----:B------:R-:W-:Y:S02]  /*0830*/  IADD3 R18, PT, PT, R18, 0x20, RZ ;  /* 0x0000002012127810 */ /* 0x000fe40007ffe0ff */
[----:B------:R-:W-:Y:S01]  /*0840*/  IADD3 R16, PT, PT, R16, 0x20, RZ ;  /* 0x0000002010107810 */ /* 0x000fe20007ffe0ff */
[----:B------:R-:W-:Y:S01]  /*0850*/  UISETP.NE.AND UP0, UPT, UR4, URZ, UPT ;  /* 0x000000ff0400728c */ /* 0x000fe2000bf05270 */
[----:B------:R-:W-:Y:S02]  /*0860*/  IADD3 R6, PT, PT, R6, 0x20, RZ ;  /* 0x0000002006067810 */ /* 0x000fe40007ffe0ff */
[----:B------:R-:W-:-:S06]  /*0870*/  LEA R7, R2, R7, 0x5 ;  /* 0x0000000702077211 */ /* 0x000fcc00078e28ff */
[----:B------:R-:W-:Y:S05]  /*0880*/  BRA.U UP0, `(.L_x_3) ;  /* 0xfffffff900787547 */ /* 0x000fea000b83ffff */
.L_x_0:
[----:B------:R-:W1:Y:S01]  /*0890*/  LDCU UR5, c[0x0][0x380] ;  /* 0x00007000ff0577ac */ /* 0x000e620008000800 */
[----:B------:R-:W2:Y:S01]  /*08a0*/  LDCU UR6, c[0x0][0x388] ;  /* 0x00007100ff0677ac */ /* 0x000ea20008000800 */
[----:B-1----:R-:W-:-:S04]  /*08b0*/  ISETP.GE.AND P0, PT, R19, UR5, PT ;  /* 0x0000000513007c0c */ /* 0x002fc8000bf06270 */
[----:B--2---:R-:W-:-:S13]  /*08c0*/  ISETP.GE.OR P0, PT, R17, UR6, P0 ;  /* 0x0000000611007c0c */ /* 0x004fda0008706670 */
[----:B------:R-:W-:Y:S05]  /*08d0*/  @P0 EXIT ;  /* 0x000000000000094d */ /* 0x000fea0003800000 */
[----:B------:R-:W1:Y:S01]  /*08e0*/  LDC.64 R2, c[0x0][0x3a0] ;  /* 0x0000e800ff027b82 */ /* 0x000e620000000a00 */
[----:B------:R-:W-:-:S04]  /*08f0*/  IMAD R17, R19, UR6, R17 ;  /* 0x0000000613117c24 */ /* 0x000fc8000f8e0211 */
[----:B-1----:R-:W-:-:S05]  /*0900*/  IMAD.WIDE R2, R17, 0x4, R2 ;  /* 0x0000000411027825 */ /* 0x002fca00078e0202 */
[----:B------:R-:W-:Y:S01]  /*0910*/  STG.E desc[UR8][R2.64], R21 ;  /* 0x0000001502007986 */ /* 0x000fe2000c101908 */
[----:B------:R-:W-:Y:S05]  /*0920*/  EXIT ;  /* 0x000000000000794d */ /* 0x000fea0003800000 */
.L_x_4:
[----:B------:R-:W-:-:S00]  /*0930*/  BRA `(.L_x_4) ;  /* 0xfffffffc00fc7947 */ /* 0x000fc0000383ffff */
[----:B------:R-:W-:-:S00]  /*0940*/  NOP ;  /* 0x0000000000007918 */ /* 0x000fc00000000000 */
        /* <DEDUP_REMOVED lines=11> */
.L_x_5:


//--------------------- .nv.shared._Z8Kernel00iiiPfS_S_ --------------------------
	.section	.nv.shared._Z8Kernel00iiiPfS_S_,"aw",@nobits
	.sectionflags	@""
	.align	4
.nv.shared._Z8Kernel00iiiPfS_S_:
	.zero		9216


//--------------------- .nv.shared.reserved.0     --------------------------
	.section	.nv.shared.reserved.0,"aw",@nobits
	.weak		__nv_reservedSMEM_offset_0_alias
	.size		__nv_reservedSMEM_offset_0_alias, 0, 64
	.other		__nv_reservedSMEM_offset_0_alias,@"STO_CUDA_RESERVED_SHARED STV_DEFAULT"
__nv_reservedSMEM_offset_0_alias:
	.zero		0
	.zero		64


//--------------------- .nv.constant0._Z8Kernel00iiiPfS_S_ --------------------------
	.section	.nv.constant0._Z8Kernel00iiiPfS_S_,"a",@progbits
	.sectionflags	@""
	.align	4
.nv.constant0._Z8Kernel00iiiPfS_S_:
	.zero		936


//--------------------- SYMBOLS --------------------------

	.type		.nv.reservedSmem.offset0,@object
	.size		.nv.reservedSmem.offset0,0x4
	.type		.nv.reservedSmem.cap,@object
	.size		.nv.reservedSmem.cap,0x4
